	.headerflags	@"EF_CUDA_TEXMODE_UNIFIED EF_CUDA_64BIT_ADDRESS EF_CUDA_ACCELERATORS EF_CUDA_SM90 EF_CUDA_VIRTUAL_SM(EF_CUDA_SM90)"
	.elftype	@"ET_EXEC"


//--------------------- .nv.info                  --------------------------
	.section	.nv.info,"",@"SHT_CUDA_INFO"
	.align	4


	//----- nvinfo : EIATTR_REGCOUNT
	.align		4
        /*0000*/ 	.byte	0x04, 0x2f
        /*0002*/ 	.short	(.L_2 - .L_1)
	.align		4
.L_1:
        /*0004*/ 	.word	index@(triton_per_fused_add_native_layer_norm_native_layer_norm_backward_5)
        /*0008*/ 	.word	0x0000001c


	//----- nvinfo : EIATTR_MIN_STACK_SIZE
	.align		4
.L_2:
        /*000c*/ 	.byte	0x04, 0x12
        /*000e*/ 	.short	(.L_4 - .L_3)
	.align		4
.L_3:
        /*0010*/ 	.word	index@(triton_per_fused_add_native_layer_norm_native_layer_norm_backward_5)
        /*0014*/ 	.word	0x00000000


	//----- nvinfo : EIATTR_FRAME_SIZE
	.align		4
.L_4:
        /*0018*/ 	.byte	0x04, 0x11
        /*001a*/ 	.short	(.L_6 - .L_5)
	.align		4
.L_5:
        /*001c*/ 	.word	index@(triton_per_fused_add_native_layer_norm_native_layer_norm_backward_5)
        /*0020*/ 	.word	0x00000000


	//----- nvinfo : EIATTR_MIN_STACK_SIZE
	.align		4
.L_6:
        /*0024*/ 	.byte	0x04, 0x12
        /*0026*/ 	.short	(.L_8 - .L_7)
	.align		4
.L_7:
        /*0028*/ 	.word	index@(triton_per_fused_add_native_layer_norm_native_layer_norm_backward_5)
        /*002c*/ 	.word	0x00000000
.L_8:


//--------------------- .nv.info.triton_per_fused_add_native_layer_norm_native_layer_norm_backward_5 --------------------------
	.section	.nv.info.triton_per_fused_add_native_layer_norm_native_layer_norm_backward_5,"",@"SHT_CUDA_INFO"
	.sectionflags	@""
	.align	4


	//----- nvinfo : EIATTR_CUDA_API_VERSION
	.align		4
        /*0000*/ 	.byte	0x04, 0x37
        /*0002*/ 	.short	(.L_10 - .L_9)
.L_9:
        /*0004*/ 	.word	0x0000007c


	//----- nvinfo : EIATTR_KPARAM_INFO
	.align		4
.L_10:
        /*0008*/ 	.byte	0x04, 0x17
        /*000a*/ 	.short	(.L_12 - .L_11)
.L_11:
        /*000c*/ 	.word	0x00000000
        /*0010*/ 	.short	0x0009
        /*0012*/ 	.short	0x0044
        /*0014*/ 	.byte	0x00, 0xf0, 0x11, 0x00


	//----- nvinfo : EIATTR_KPARAM_INFO
	.align		4
.L_12:
        /*0018*/ 	.byte	0x04, 0x17
        /*001a*/ 	.short	(.L_14 - .L_13)
.L_13:
        /*001c*/ 	.word	0x00000000
        /*0020*/ 	.short	0x0008
        /*0022*/ 	.short	0x0040
        /*0024*/ 	.byte	0x00, 0xf0, 0x11, 0x00


	//----- nvinfo : EIATTR_KPARAM_INFO
	.align		4
.L_14:
        /*0028*/ 	.byte	0x04, 0x17
        /*002a*/ 	.short	(.L_16 - .L_15)
.L_15:
        /*002c*/ 	.word	0x00000000
        /*0030*/ 	.short	0x0007
        /*0032*/ 	.short	0x0038
        /*0034*/ 	.byte	0x00, 0xf4, 0x21, 0x00


	//----- nvinfo : EIATTR_KPARAM_INFO
	.align		4
.L_16:
        /*0038*/ 	.byte	0x04, 0x17
        /*003a*/ 	.short	(.L_18 - .L_17)
.L_17:
        /*003c*/ 	.word	0x00000000
        /*0040*/ 	.short	0x0006
        /*0042*/ 	.short	0x0030
        /*0044*/ 	.byte	0x00, 0xf4, 0x21, 0x00


	//----- nvinfo : EIATTR_KPARAM_INFO
	.align		4
.L_18:
        /*0048*/ 	.byte	0x04, 0x17
        /*004a*/ 	.short	(.L_20 - .L_19)
.L_19:
        /*004c*/ 	.word	0x00000000
        /*0050*/ 	.short	0x0005
        /*0052*/ 	.short	0x0028
        /*0054*/ 	.byte	0x00, 0xf4, 0x21, 0x00


	//----- nvinfo : EIATTR_KPARAM_INFO
	.align		4
.L_20:
        /*0058*/ 	.byte	0x04, 0x17
        /*005a*/ 	.short	(.L_22 - .L_21)
.L_21:
        /*005c*/ 	.word	0x00000000
        /*0060*/ 	.short	0x0004
        /*0062*/ 	.short	0x0020
        /*0064*/ 	.byte	0x00, 0xf4, 0x21, 0x00


	//----- nvinfo : EIATTR_KPARAM_INFO
	.align		4
.L_22:
        /*0068*/ 	.byte	0x04, 0x17
        /*006a*/ 	.short	(.L_24 - .L_23)
.L_23:
        /*006c*/ 	.word	0x00000000
        /*0070*/ 	.short	0x0003
        /*0072*/ 	.short	0x0018
        /*0074*/ 	.byte	0x00, 0xf4, 0x21, 0x00


	//----- nvinfo : EIATTR_KPARAM_INFO
	.align		4
.L_24:
        /*0078*/ 	.byte	0x04, 0x17
        /*007a*/ 	.short	(.L_26 - .L_25)
.L_25:
        /*007c*/ 	.word	0x00000000
        /*0080*/ 	.short	0x0002
        /*0082*/ 	.short	0x0010
        /*0084*/ 	.byte	0x00, 0xf4, 0x21, 0x00


	//----- nvinfo : EIATTR_KPARAM_INFO
	.align		4
.L_26:
        /*0088*/ 	.byte	0x04, 0x17
        /*008a*/ 	.short	(.L_28 - .L_27)
.L_27:
        /*008c*/ 	.word	0x00000000
        /*0090*/ 	.short	0x0001
        /*0092*/ 	.short	0x0008
        /*0094*/ 	.byte	0x00, 0xf4, 0x21, 0x00


	//----- nvinfo : EIATTR_KPARAM_INFO
	.align		4
.L_28:
        /*0098*/ 	.byte	0x04, 0x17
        /*009a*/ 	.short	(.L_30 - .L_29)
.L_29:
        /*009c*/ 	.word	0x00000000
        /*00a0*/ 	.short	0x0000
        /*00a2*/ 	.short	0x0000
        /*00a4*/ 	.byte	0x00, 0xf4, 0x21, 0x00


	//----- nvinfo : EIATTR_SPARSE_MMA_MASK
	.align		4
.L_30:
        /*00a8*/ 	.byte	0x03, 0x50
        /*00aa*/ 	.short	0x0000


	//----- nvinfo : EIATTR_MAXREG_COUNT
	.align		4
        /*00ac*/ 	.byte	0x03, 0x1b
        /*00ae*/ 	.short	0x00ff


	//----- nvinfo : EIATTR_COOP_GROUP_MASK_REGIDS
	.align		4
        /*00b0*/ 	.byte	0x04, 0x29
        /*00b2*/ 	.short	(.L_32 - .L_31)


	//   ....[0]....
.L_31:
        /*00b4*/ 	.word	0xffffffff


	//   ....[1]....
        /*00b8*/ 	.word	0xffffffff


	//   ....[2]....
        /*00bc*/ 	.word	0xffffffff


	//   ....[3]....
        /*00c0*/ 	.word	0xffffffff


	//   ....[4]....
        /*00c4*/ 	.word	0xffffffff


	//   ....[5]....
        /*00c8*/ 	.word	0xffffffff


	//----- nvinfo : EIATTR_COOP_GROUP_INSTR_OFFSETS
	.align		4
.L_32:
        /*00cc*/ 	.byte	0x04, 0x28
        /*00ce*/ 	.short	(.L_34 - .L_33)


	//   ....[0]....
.L_33:
        /*00d0*/ 	.word	0x00000560


	//   ....[1]....
        /*00d4*/ 	.word	0x00000580


	//   ....[2]....
        /*00d8*/ 	.word	0x000005a0


	//   ....[3]....
        /*00dc*/ 	.word	0x00000650


	//   ....[4]....
        /*00e0*/ 	.word	0x00000670


	//   ....[5]....
        /*00e4*/ 	.word	0x00000690


	//----- nvinfo : EIATTR_EXIT_INSTR_OFFSETS
	.align		4
.L_34:
        /*00e8*/ 	.byte	0x04, 0x1c
        /*00ea*/ 	.short	(.L_36 - .L_35)


	//   ....[0]....
.L_35:
        /*00ec*/ 	.word	0x00000870


	//   ....[1]....
        /*00f0*/ 	.word	0x000008c0


	//----- nvinfo : EIATTR_REQNTID
	.align		4
.L_36:
        /*00f4*/ 	.byte	0x04, 0x10
        /*00f6*/ 	.short	(.L_38 - .L_37)
.L_37:
        /*00f8*/ 	.word	0x00000040
        /*00fc*/ 	.word	0x00000001
        /*0100*/ 	.word	0x00000001


	//----- nvinfo : EIATTR_CBANK_PARAM_SIZE
	.align		4
.L_38:
        /*0104*/ 	.byte	0x03, 0x19
        /*0106*/ 	.short	0x0048


	//----- nvinfo : EIATTR_PARAM_CBANK
	.align		4
        /*0108*/ 	.byte	0x04, 0x0a
        /*010a*/ 	.short	(.L_40 - .L_39)
	.align		4
.L_39:
        /*010c*/ 	.word	index@(.nv.constant0.triton_per_fused_add_native_layer_norm_native_layer_norm_backward_5)
        /*0110*/ 	.short	0x0210
        /*0112*/ 	.short	0x0048


	//----- nvinfo : EIATTR_SW_WAR
	.align		4
.L_40:
        /*0114*/ 	.byte	0x04, 0x36
        /*0116*/ 	.short	(.L_42 - .L_41)
.L_41:
        /*0118*/ 	.word	0x00000008
.L_42:


//--------------------- .nv.callgraph             --------------------------
	.section	.nv.callgraph,"",@"SHT_CUDA_CALLGRAPH"
	.align	4
	.sectionentsize	8
	.align		4
        /*0000*/ 	.word	0x00000000
	.align		4
        /*0004*/ 	.word	0xffffffff
	.align		4
        /*0008*/ 	.word	0x00000000
	.align		4
        /*000c*/ 	.word	0xfffffffe
	.align		4
        /*0010*/ 	.word	0x00000000
	.align		4
        /*0014*/ 	.word	0xfffffffd
	.align		4
        /*0018*/ 	.word	0x00000000
	.align		4
        /*001c*/ 	.word	0xfffffffc


//--------------------- .nv.constant4             --------------------------
	.section	.nv.constant4,"a",@progbits
	.align	8
	.align		8
.nv.constant4:
        /*0000*/ 	.dword	_$_str


//--------------------- .text.triton_per_fused_add_native_layer_norm_native_layer_norm_backward_5 --------------------------
	.section	.text.triton_per_fused_add_native_layer_norm_native_layer_norm_backward_5,"ax",@progbits
	.sectionflags	@"SHF_BARRIERS=1"
	.align	128
        .global         triton_per_fused_add_native_layer_norm_native_layer_norm_backward_5
        .type           triton_per_fused_add_native_layer_norm_native_layer_norm_backward_5,@function
        .size           triton_per_fused_add_native_layer_norm_native_layer_norm_backward_5,(.L_x_1 - triton_per_fused_add_native_layer_norm_native_layer_norm_backward_5)
        .other          triton_per_fused_add_native_layer_norm_native_layer_norm_backward_5,@"STO_CUDA_ENTRY STV_DEFAULT"
triton_per_fused_add_native_layer_norm_native_layer_norm_backward_5:
.text.triton_per_fused_add_native_layer_norm_native_layer_norm_backward_5:
[----:B------:R-:W0:Y:S02]  /*0000*/  LDC R1, c[0x0][0x28] ;  /* 0x00000a00ff017b82 */ /* 0x000e240000000800 */
[----:B------:R-:W1:Y:S01]  /*0010*/  S2R R3, SR_CTAID.X ;  /* 0x0000000000037919 */ /* 0x000e620000002500 */
[----:B------:R-:W2:Y:S01]  /*0020*/  LDC.64 R6, c[0x0][0x210] ;  /* 0x00008400ff067b82 */ /* 0x000ea20000000a00 */
[----:B------:R-:W-:Y:S01]  /*0030*/  ULDC.64 UR6, c[0x0][0x208] ;  /* 0x0000820000067ab9 */ /* 0x000fe20000000a00 */
[----:B------:R-:W3:Y:S06]  /*0040*/  S2R R2, SR_TID.X ;  /* 0x0000000000027919 */ /* 0x000eec0000002100 */
[----:B------:R-:W4:Y:S01]  /*0050*/  S2UR UR5, SR_CgaCtaId ;  /* 0x00000000000579c3 */ /* 0x000f220000008800 */
[----:B------:R-:W-:-:S07]  /*0060*/  UMOV UR4, 0x400 ;  /* 0x0000040000047882 */ /* 0x000fce0000000000 */
[----:B------:R-:W5:Y:S01]  /*0070*/  LDC.64 R10, c[0x0][0x218] ;  /* 0x00008600ff0a7b82 */ /* 0x000f620000000a00 */
[----:B-1----:R-:W-:Y:S02]  /*0080*/  SHF.L.U32 R3, R3, 0x3, RZ ;  /* 0x0000000303037819 */ /* 0x002fe400000006ff */
[C---:B---3--:R-:W-:Y:S02]  /*0090*/  LOP3.LUT R0, R2.reuse, 0x1, RZ, 0xc0, !PT ;  /* 0x0000000102007812 */ /* 0x048fe400078ec0ff */
[----:B------:R-:W-:-:S03]  /*00a0*/  SHF.L.U32 R8, R2, 0x5, RZ ;  /* 0x0000000502087819 */ /* 0x000fc600000006ff */
[----:B------:R-:W-:Y:S01]  /*00b0*/  IMAD R4, R0, 0x4, R3 ;  /* 0x0000000400047824 */ /* 0x000fe200078e0203 */
[----:B------:R-:W-:-:S04]  /*00c0*/  LOP3.LUT R8, R8, 0x7c0, RZ, 0xc0, !PT ;  /* 0x000007c008087812 */ /* 0x000fc800078ec0ff */
[----:B------:R-:W-:Y:S02]  /*00d0*/  SHF.R.S32.HI R5, RZ, 0x1f, R4 ;  /* 0x0000001fff057819 */ /* 0x000fe40000011404 */
[----:B------:R-:W-:Y:S02]  /*00e0*/  ISETP.GE.AND P0, PT, R4, 0x100, PT ;  /* 0x000001000400780c */ /* 0x000fe40003f06270 */
[----:B------:R-:W-:-:S04]  /*00f0*/  LEA.HI R5, R5, R4, RZ, 0x6 ;  /* 0x0000000405057211 */ /* 0x000fc800078f30ff */
[C---:B------:R-:W-:Y:S01]  /*0100*/  LOP3.LUT R9, R5.reuse, 0xffffffc0, RZ, 0xc0, !PT ;  /* 0xffffffc005097812 */ /* 0x040fe200078ec0ff */
[----:B------:R-:W-:-:S03]  /*0110*/  IMAD.SHL.U32 R5, R5, 0x20, RZ ;  /* 0x0000002005057824 */ /* 0x000fc600078e00ff */
[----:B------:R-:W-:Y:S02]  /*0120*/  IADD3 R8, R8, R4, -R9 ;  /* 0x0000000408087210 */ /* 0x000fe40007ffe809 */
[----:B------:R-:W-:-:S04]  /*0130*/  LOP3.LUT R5, R5, 0xfffff800, RZ, 0xc0, !PT ;  /* 0xfffff80005057812 */ /* 0x000fc800078ec0ff */
[----:B------:R-:W-:Y:S02]  /*0140*/  IADD3 R5, R8, R5, RZ ;  /* 0x0000000508057210 */ /* 0x000fe40007ffe0ff */
[--C-:B------:R-:W-:Y:S01]  /*0150*/  SHF.R.U32.HI R15, RZ, 0x1, R2.reuse ;  /* 0x00000001ff0f7819 */ /* 0x100fe20000011602 */
[----:B----4-:R-:W-:Y:S01]  /*0160*/  UPRMT UR4, UR5, 0x654, UR4 ;  /* 0x0000065405047896 */ /* 0x010fe20008000004 */
[----:B------:R-:W-:Y:S01]  /*0170*/  IMAD.SHL.U32 R14, R0, 0x80, RZ ;  /* 0x00000080000e7824 */ /* 0x000fe200078e00ff */
[----:B------:R-:W-:Y:S01]  /*0180*/  SHF.R.U32.HI R24, RZ, 0x3, R2 ;  /* 0x00000003ff187819 */ /* 0x000fe20000011602 */
[----:B--2---:R-:W-:Y:S01]  /*0190*/  IMAD.WIDE R12, R5, 0x4, R6 ;  /* 0x00000004050c7825 */ /* 0x004fe200078e0206 */
[----:B------:R-:W-:Y:S02]  /*01a0*/  CS2R R4, SRZ ;  /* 0x0000000000047805 */ /* 0x000fe4000001ff00 */
[----:B------:R-:W-:Y:S01]  /*01b0*/  CS2R R6, SRZ ;  /* 0x0000000000067805 */ /* 0x000fe2000001ff00 */
[----:B------:R-:W1:Y:S05]  /*01c0*/  LDC.64 R8, c[0x0][0x220] ;  /* 0x00008800ff087b82 */ /* 0x000e6a0000000a00 */
[----:B------:R2:W3:Y:S01]  /*01d0*/  @!P0 LDG.E.128 R4, desc[UR6][R12.64] ;  /* 0x000000060c048981 */ /* 0x0004e2000c1e1d00 */
[----:B------:R-:W-:-:S02]  /*01e0*/  SGXT.U32 R15, R15, 0x5 ;  /* 0x000000050f0f781a */ /* 0x000fc40000000000 */
[----:B------:R-:W-:Y:S02]  /*01f0*/  LEA R0, R0, UR4, 0x6 ;  /* 0x0000000400007c11 */ /* 0x000fe4000f8e30ff */
[C---:B------:R-:W-:Y:S02]  /*0200*/  LOP3.LUT R15, R14.reuse, R15, RZ, 0xfc, !PT ;  /* 0x0000000f0e0f7212 */ /* 0x040fe400078efcff */
[----:B------:R-:W-:Y:S02]  /*0210*/  LEA.HI R14, R14, UR4, RZ, 0x1f ;  /* 0x000000040e0e7c11 */ /* 0x000fe4000f8ff8ff */
[C---:B------:R-:W-:Y:S02]  /*0220*/  LEA R19, R15.reuse, R0, 0x2 ;  /* 0x000000000f137211 */ /* 0x040fe400078e10ff */
[----:B------:R-:W-:Y:S01]  /*0230*/  SGXT.U32 R24, R24, 0x3 ;  /* 0x000000031818781a */ /* 0x000fe20000000000 */
[----:B------:R-:W-:Y:S01]  /*0240*/  IMAD R23, R15, 0x4, R14 ;  /* 0x000000040f177824 */ /* 0x000fe200078e020e */
[----:B--2---:R-:W-:-:S02]  /*0250*/  SHF.L.U32 R12, R2, 0x2, RZ ;  /* 0x00000002020c7819 */ /* 0x004fc400000006ff */
[----:B------:R-:W-:Y:S02]  /*0260*/  CS2R R14, SRZ ;  /* 0x00000000000e7805 */ /* 0x000fe4000001ff00 */
[----:B------:R-:W-:-:S04]  /*0270*/  LOP3.LUT R0, R3, R24, RZ, 0xfc, !PT ;  /* 0x0000001803007212 */ /* 0x000fc800078efcff */
[----:B------:R-:W-:Y:S02]  /*0280*/  ISETP.GE.AND P1, PT, R0, 0x100, PT ;  /* 0x000001000000780c */ /* 0x000fe40003f26270 */
[----:B---3--:R-:W-:Y:S02]  /*0290*/  SEL R4, R4, RZ, !P0 ;  /* 0x000000ff04047207 */ /* 0x008fe40004000000 */
[----:B------:R-:W-:Y:S02]  /*02a0*/  SEL R18, R5, RZ, !P0 ;  /* 0x000000ff05127207 */ /* 0x000fe40004000000 */
[----:B------:R-:W-:Y:S01]  /*02b0*/  SEL R20, R6, RZ, !P0 ;  /* 0x000000ff06147207 */ /* 0x000fe20004000000 */
[----:B------:R-:W-:Y:S01]  /*02c0*/  STS [R19], R4 ;  /* 0x0000000413007388 */ /* 0x000fe20000000800 */
[----:B------:R-:W-:Y:S02]  /*02d0*/  SEL R21, R7, RZ, !P0 ;  /* 0x000000ff07157207 */ /* 0x000fe40004000000 */
[----:B------:R-:W-:Y:S01]  /*02e0*/  LOP3.LUT R5, R12, 0x1c, RZ, 0xc0, !PT ;  /* 0x0000001c0c057812 */ /* 0x000fe200078ec0ff */
[----:B------:R2:W-:Y:S01]  /*02f0*/  STS [R23+0x90], R18 ;  /* 0x0000901217007388 */ /* 0x0005e20000000800 */
[----:B------:R-:W-:Y:S01]  /*0300*/  CS2R R12, SRZ ;  /* 0x00000000000c7805 */ /* 0x000fe2000001ff00 */
[----:B------:R-:W3:Y:S01]  /*0310*/  LDC.64 R6, c[0x0][0x230] ;  /* 0x00008c00ff067b82 */ /* 0x000ee20000000a00 */
[----:B------:R-:W-:Y:S01]  /*0320*/  LEA R0, R0, R5, 0x5 ;  /* 0x0000000500007211 */ /* 0x000fe200078e28ff */
[----:B------:R-:W-:Y:S01]  /*0330*/  STS [R23+0x120], R20 ;  /* 0x0001201417007388 */ /* 0x000fe20000000800 */
[----:B-1----:R-:W-:-:S03]  /*0340*/  IMAD.WIDE.U32 R16, R5, 0x4, R8 ;  /* 0x0000000405107825 */ /* 0x002fc600078e0008 */
[----:B------:R-:W-:Y:S01]  /*0350*/  STS [R23+0x1b0], R21 ;  /* 0x0001b01517007388 */ /* 0x000fe20000000800 */
[----:B-----5:R-:W-:Y:S01]  /*0360*/  IMAD.WIDE R10, R0, 0x4, R10 ;  /* 0x00000004000a7825 */ /* 0x020fe200078e020a */
[----:B------:R-:W1:Y:S08]  /*0370*/  LDC.64 R8, c[0x0][0x228] ;  /* 0x00008a00ff087b82 */ /* 0x000e700000000a00 */
[----:B------:R-:W-:Y:S06]  /*0380*/  BAR.SYNC.DEFER_BLOCKING 0x0 ;  /* 0x0000000000007b1d */ /* 0x000fec0000010000 */
[----:B------:R-:W4:Y:S04]  /*0390*/  @!P1 LDG.E.128 R12, desc[UR6][R10.64] ;  /* 0x000000060a0c9981 */ /* 0x000f28000c1e1d00 */
[----:B--2---:R-:W2:Y:S01]  /*03a0*/  LDG.E.EL.128 R16, desc[UR6][R16.64] ;  /* 0x0000000610107981 */ /* 0x004ea2000c2e1d00 */
[C---:B------:R-:W-:Y:S01]  /*03b0*/  IMAD.SHL.U32 R4, R2.reuse, 0x2, RZ ;  /* 0x0000000202047824 */ /* 0x040fe200078e00ff */
[----:B------:R-:W-:Y:S01]  /*03c0*/  SHF.L.U32 R22, R2, 0x4, RZ ;  /* 0x0000000402167819 */ /* 0x000fe200000006ff */
[----:B-1----:R-:W-:-:S03]  /*03d0*/  IMAD.WIDE.U32 R8, R5, 0x4, R8 ;  /* 0x0000000405087825 */ /* 0x002fc600078e0008 */
[----:B------:R-:W-:Y:S01]  /*03e0*/  LOP3.LUT R4, R4, 0x70, RZ, 0xc0, !PT ;  /* 0x0000007004047812 */ /* 0x000fe200078ec0ff */
[----:B---3--:R-:W-:Y:S01]  /*03f0*/  IMAD.WIDE.U32 R6, R5, 0x4, R6 ;  /* 0x0000000405067825 */ /* 0x008fe200078e0006 */
[----:B------:R-:W-:Y:S01]  /*0400*/  LOP3.LUT R25, R22, 0x3f0, RZ, 0xc0, !PT ;  /* 0x000003f016197812 */ /* 0x000fe200078ec0ff */
[----:B------:R-:W3:Y:S03]  /*0410*/  LDG.E.EL.128 R8, desc[UR6][R8.64] ;  /* 0x0000000608087981 */ /* 0x000ee6000c2e1d00 */
[----:B------:R-:W-:Y:S02]  /*0420*/  IADD3 R22, R25, UR4, R4 ;  /* 0x0000000419167c10 */ /* 0x000fe4000fffe004 */
[----:B------:R-:W3:Y:S04]  /*0430*/  LDG.E.EL.128 R4, desc[UR6][R6.64] ;  /* 0x0000000606047981 */ /* 0x000ee8000c2e1d00 */
[----:B------:R-:W1:Y:S01]  /*0440*/  LDS.128 R20, [R22] ;  /* 0x0000000016147984 */ /* 0x000e620000000c00 */
[----:B------:R-:W-:Y:S01]  /*0450*/  BAR.SYNC.DEFER_BLOCKING 0x0 ;  /* 0x0000000000007b1d */ /* 0x000fe20000010000 */
[----:B----4-:R-:W-:-:S02]  /*0460*/  SEL R25, R12, RZ, !P1 ;  /* 0x000000ff0c197207 */ /* 0x010fc40004800000 */
[----:B------:R-:W-:Y:S02]  /*0470*/  SEL R12, R13, RZ, !P1 ;  /* 0x000000ff0d0c7207 */ /* 0x000fe40004800000 */
[----:B------:R-:W-:Y:S01]  /*0480*/  SEL R13, R14, RZ, !P1 ;  /* 0x000000ff0e0d7207 */ /* 0x000fe20004800000 */
[----:B--2---:R-:W-:Y:S02]  /*0490*/  FADD R25, R25, R16 ;  /* 0x0000001019197221 */ /* 0x004fe40000000000 */
[----:B------:R-:W-:Y:S01]  /*04a0*/  FADD R14, R12, R17 ;  /* 0x000000110c0e7221 */ /* 0x000fe20000000000 */
[----:B------:R-:W-:Y:S01]  /*04b0*/  SEL R12, R15, RZ, !P1 ;  /* 0x000000ff0f0c7207 */ /* 0x000fe20004800000 */
[----:B------:R-:W-:Y:S01]  /*04c0*/  FADD R13, R13, R18 ;  /* 0x000000120d0d7221 */ /* 0x000fe20000000000 */
[----:B-1----:R-:W-:Y:S01]  /*04d0*/  FADD R20, R20, R25 ;  /* 0x0000001914147221 */ /* 0x002fe20000000000 */
[----:B------:R-:W-:Y:S02]  /*04e0*/  FADD R21, R21, R14 ;  /* 0x0000000e15157221 */ /* 0x000fe40000000000 */
[----:B------:R-:W-:Y:S01]  /*04f0*/  FADD R12, R12, R19 ;  /* 0x000000130c0c7221 */ /* 0x000fe20000000000 */
[----:B------:R-:W-:Y:S01]  /*0500*/  FADD R22, R22, R13 ;  /* 0x0000000d16167221 */ /* 0x000fe20000000000 */
[----:B------:R-:W-:-:S02]  /*0510*/  FADD R13, R20, R21 ;  /* 0x00000015140d7221 */ /* 0x000fc40000000000 */
[----:B------:R-:W-:Y:S02]  /*0520*/  FADD R23, R23, R12 ;  /* 0x0000000c17177221 */ /* 0x000fe40000000000 */
[----:B------:R-:W-:-:S04]  /*0530*/  FADD R12, R22, R13 ;  /* 0x0000000d160c7221 */ /* 0x000fc80000000000 */
[----:B------:R-:W-:-:S05]  /*0540*/  FADD R12, R23, R12 ;  /* 0x0000000c170c7221 */ /* 0x000fca0000000000 */
[----:B------:R-:W-:-:S05]  /*0550*/  FSEL R15, R12, RZ, !P1 ;  /* 0x000000ff0c0f7208 */ /* 0x000fca0004800000 */
[----:B------:R-:W1:Y:S02]  /*0560*/  SHFL.BFLY PT, R12, R15, 0x4, 0x1f ;  /* 0x0c801f000f0c7f89 */ /* 0x000e6400000e0000 */
[----:B-1----:R-:W-:-:S05]  /*0570*/  FADD R16, R15, R12 ;  /* 0x0000000c0f107221 */ /* 0x002fca0000000000 */
[----:B------:R-:W1:Y:S02]  /*0580*/  SHFL.BFLY PT, R13, R16, 0x2, 0x1f ;  /* 0x0c401f00100d7f89 */ /* 0x000e6400000e0000 */
[----:B-1----:R-:W-:-:S05]  /*0590*/  FADD R17, R16, R13 ;  /* 0x0000000d10117221 */ /* 0x002fca0000000000 */
[----:B------:R-:W1:Y:S02]  /*05a0*/  SHFL.BFLY PT, R12, R17, 0x1, 0x1f ;  /* 0x0c201f00110c7f89 */ /* 0x000e6400000e0000 */
[----:B-1----:R-:W-:-:S04]  /*05b0*/  FADD R18, R17, R12 ;  /* 0x0000000c11127221 */ /* 0x002fc80000000000 */
[C---:B------:R-:W-:Y:S01]  /*05c0*/  FFMA R13, R18.reuse, -0.03125, R21 ;  /* 0xbd000000120d7823 */ /* 0x040fe20000000015 */
[----:B------:R-:W-:-:S03]  /*05d0*/  FFMA R12, R18, -0.03125, R20 ;  /* 0xbd000000120c7823 */ /* 0x000fc60000000014 */
[----:B------:R-:W-:Y:S01]  /*05e0*/  FMUL R19, R13, R13 ;  /* 0x0000000d0d137220 */ /* 0x000fe20000400000 */
[----:B------:R-:W-:-:S03]  /*05f0*/  FFMA R14, R18, -0.03125, R22 ;  /* 0xbd000000120e7823 */ /* 0x000fc60000000016 */
[----:B------:R-:W-:Y:S01]  /*0600*/  FFMA R19, R12, R12, R19 ;  /* 0x0000000c0c137223 */ /* 0x000fe20000000013 */
[----:B------:R-:W-:-:S03]  /*0610*/  FFMA R15, R18, -0.03125, R23 ;  /* 0xbd000000120f7823 */ /* 0x000fc60000000017 */
[----:B------:R-:W-:-:S04]  /*0620*/  FFMA R18, R14, R14, R19 ;  /* 0x0000000e0e127223 */ /* 0x000fc80000000013 */
[----:B------:R-:W-:-:S05]  /*0630*/  FFMA R18, R15, R15, R18 ;  /* 0x0000000f0f127223 */ /* 0x000fca0000000012 */
[----:B------:R-:W-:-:S05]  /*0640*/  FSEL R18, R18, RZ, !P1 ;  /* 0x000000ff12127208 */ /* 0x000fca0004800000 */
[----:B------:R-:W1:Y:S02]  /*0650*/  SHFL.BFLY PT, R17, R18, 0x4, 0x1f ;  /* 0x0c801f0012117f89 */ /* 0x000e6400000e0000 */
[----:B-1----:R-:W-:-:S05]  /*0660*/  FADD R17, R18, R17 ;  /* 0x0000001112117221 */ /* 0x002fca0000000000 */
[----:B------:R-:W1:Y:S02]  /*0670*/  SHFL.BFLY PT, R16, R17, 0x2, 0x1f ;  /* 0x0c401f0011107f89 */ /* 0x000e6400000e0000 */
[----:B-1----:R-:W-:-:S05]  /*0680*/  FADD R19, R17, R16 ;  /* 0x0000001011137221 */ /* 0x002fca0000000000 */
[----:B------:R-:W1:Y:S01]  /*0690*/  SHFL.BFLY PT, R20, R19, 0x1, 0x1f ;  /* 0x0c201f0013147f89 */ /* 0x000e6200000e0000 */
[----:B------:R-:W-:Y:S01]  /*06a0*/  LEA R23, R24, UR4, 0x2 ;  /* 0x0000000418177c11 */ /* 0x000fe2000f8e10ff */
[----:B------:R-:W-:Y:S01]  /*06b0*/  HFMA2.MMA R21, -RZ, RZ, 1.25, 0 ;  /* 0x3d000000ff157435 */ /* 0x000fe200000001ff */
[----:B------:R-:W-:Y:S01]  /*06c0*/  LOP3.LUT R16, R2, 0x7, RZ, 0xc0, !PT ;  /* 0x0000000702107812 */ /* 0x000fe200078ec0ff */
[----:B-1----:R-:W-:Y:S02]  /*06d0*/  FADD R22, R19, R20 ;  /* 0x0000001413167221 */ /* 0x002fe40000000000 */
[----:B------:R-:W1:Y:S03]  /*06e0*/  LDC.64 R18, c[0x0][0x240] ;  /* 0x00009000ff127b82 */ /* 0x000e660000000a00 */
[----:B------:R-:W-:Y:S01]  /*06f0*/  STS [R23], R22 ;  /* 0x0000001617007388 */ /* 0x000fe20000000800 */
[----:B------:R-:W-:-:S04]  /*0700*/  LEA R20, R16, UR4, 0x2 ;  /* 0x0000000410147c11 */ /* 0x000fc8000f8e10ff */
[----:B------:R-:W-:Y:S01]  /*0710*/  BAR.SYNC.DEFER_BLOCKING 0x0 ;  /* 0x0000000000007b1d */ /* 0x000fe20000010000 */
[----:B------:R-:W-:-:S07]  /*0720*/  FFMA R24, R22, R21, 9.9999997473787516356e-06 ;  /* 0x3727c5ac16187423 */ /* 0x000fce0000000015 */
[----:B------:R-:W2:Y:S01]  /*0730*/  LDC.64 R16, c[0x0][0x238] ;  /* 0x00008e00ff107b82 */ /* 0x000ea20000000a00 */
[----:B------:R-:W4:Y:S01]  /*0740*/  MUFU.RSQ R24, R24 ;  /* 0x0000001800187308 */ /* 0x000f220000001400 */
[----:B------:R-:W5:Y:S01]  /*0750*/  LDS R20, [R20] ;  /* 0x0000000014147984 */ /* 0x000f620000000800 */
[-C--:B----4-:R-:W-:Y:S01]  /*0760*/  FMUL R12, R12, R24.reuse ;  /* 0x000000180c0c7220 */ /* 0x090fe20000400000 */
[----:B------:R-:W-:Y:S01]  /*0770*/  FMUL R13, R13, R24 ;  /* 0x000000180d0d7220 */ /* 0x000fe20000400000 */
[----:B------:R-:W-:Y:S02]  /*0780*/  LOP3.LUT P0, RZ, R2, 0x38, RZ, 0xc0, !PT ;  /* 0x0000003802ff7812 */ /* 0x000fe4000780c0ff */
[----:B---3--:R-:W-:Y:S01]  /*0790*/  FFMA R4, R8, R12, R4 ;  /* 0x0000000c08047223 */ /* 0x008fe20000000004 */
[----:B------:R-:W-:Y:S01]  /*07a0*/  FFMA R5, R9, R13, R5 ;  /* 0x0000000d09057223 */ /* 0x000fe20000000005 */
[----:B------:R-:W-:Y:S01]  /*07b0*/  LOP3.LUT R2, R3, 0x7, R2, 0xf8, !PT ;  /* 0x0000000703027812 */ /* 0x000fe200078ef802 */
[----:B------:R-:W3:Y:S03]  /*07c0*/  LDC.64 R8, c[0x0][0x248] ;  /* 0x00009200ff087b82 */ /* 0x000ee60000000a00 */
[----:B------:R-:W-:Y:S01]  /*07d0*/  ISETP.LT.AND P0, PT, R2, 0x100, !P0 ;  /* 0x000001000200780c */ /* 0x000fe20004701270 */
[-C--:B------:R-:W-:Y:S01]  /*07e0*/  FMUL R14, R14, R24.reuse ;  /* 0x000000180e0e7220 */ /* 0x080fe20000400000 */
[----:B------:R-:W-:Y:S01]  /*07f0*/  FMUL R15, R15, R24 ;  /* 0x000000180f0f7220 */ /* 0x000fe20000400000 */
[----:B--2---:R-:W-:-:S04]  /*0800*/  IMAD.WIDE R16, R0, 0x4, R16 ;  /* 0x0000000400107825 */ /* 0x004fc800078e0210 */
[----:B------:R-:W-:Y:S01]  /*0810*/  FFMA R6, R10, R14, R6 ;  /* 0x0000000e0a067223 */ /* 0x000fe20000000006 */
[----:B------:R-:W-:Y:S01]  /*0820*/  FFMA R7, R11, R15, R7 ;  /* 0x0000000f0b077223 */ /* 0x000fe20000000007 */
[----:B-1----:R-:W-:Y:S01]  /*0830*/  IMAD.WIDE R18, R0, 0x4, R18 ;  /* 0x0000000400127825 */ /* 0x002fe200078e0212 */
[----:B------:R3:W-:Y:S04]  /*0840*/  @!P1 STG.E.128 desc[UR6][R16.64], R12 ;  /* 0x0000000c10009986 */ /* 0x0007e8000c101d06 */
[----:B------:R3:W-:Y:S01]  /*0850*/  @!P1 STG.E.128 desc[UR6][R18.64], R4 ;  /* 0x0000000412009986 */ /* 0x0007e2000c101d06 */
[----:B-----5:R-:W-:Y:S01]  /*0860*/  FFMA R20, R20, R21, 9.9999997473787516356e-06 ;  /* 0x3727c5ac14147423 */ /* 0x020fe20000000015 */
[----:B---3--:R-:W-:Y:S06]  /*0870*/  @!P0 EXIT ;  /* 0x000000000000894d */ /* 0x008fec0003800000 */
[----:B------:R-:W0:Y:S01]  /*0880*/  MUFU.RSQ R20, R20 ;  /* 0x0000001400147308 */ /* 0x000e220000001400 */
[----:B------:R-:W-:-:S04]  /*0890*/  IMAD.WIDE R2, R2, 0x4, R8 ;  /* 0x0000000402027825 */ /* 0x000fc800078e0208 */
[----:B0-----:R-:W-:-:S05]  /*08a0*/  FMUL R5, R20, 0.03125 ;  /* 0x3d00000014057820 */ /* 0x001fca0000400000 */
[----:B------:R-:W-:Y:S01]  /*08b0*/  STG.E desc[UR6][R2.64], R5 ;  /* 0x0000000502007986 */ /* 0x000fe2000c101906 */
[----:B------:R-:W-:Y:S05]  /*08c0*/  EXIT ;  /* 0x000000000000794d */ /* 0x000fea0003800000 */
.L_x_0:
[----:B------:R-:W-:-:S00]  /*08d0*/  BRA `(.L_x_0) ;  /* 0xfffffffc00fc7947 */ /* 0x000fc0000383ffff */
[----:B------:R-:W-:-:S00]  /*08e0*/  NOP ;  /* 0x0000000000007918 */ /* 0x000fc00000000000 */
        /* <DEDUP_REMOVED lines=9> */
.L_x_1:


//--------------------- .nv.global.init           --------------------------
	.section	.nv.global.init,"aw",@progbits
.nv.global.init:
	.type		_$_str,@object
	.size		_$_str,(.L_0 - _$_str)
_$_str:
        /*0000*/ 	.byte	0x5f, 0x5f, 0x43, 0x55, 0x44, 0x41, 0x5f, 0x46, 0x54, 0x5a, 0x00
.L_0:


//--------------------- .nv.shared.triton_per_fused_add_native_layer_norm_native_layer_norm_backward_5 --------------------------
	.section	.nv.shared.triton_per_fused_add_native_layer_norm_native_layer_norm_backward_5,"aw",@nobits
	.sectionflags	@""
	.align	16
	.zero		1024


//--------------------- .nv.constant0.triton_per_fused_add_native_layer_norm_native_layer_norm_backward_5 --------------------------
	.section	.nv.constant0.triton_per_fused_add_native_layer_norm_native_layer_norm_backward_5,"a",@progbits
	.sectionflags	@""
	.align	4
.nv.constant0.triton_per_fused_add_native_layer_norm_native_layer_norm_backward_5:
	.zero		600
